//
// Generated by NVIDIA NVVM Compiler
//
// Compiler Build ID: CL-36424714
// Cuda compilation tools, release 13.0, V13.0.88
// Based on NVVM 20.0.0
//

.version 9.0
.target sm_100
.address_size 64

	// .globl	_Z19qxrdIntegrateKernelv

.visible .entry _Z19qxrdIntegrateKernelv()
{


	ret;

}


// ===== COMPILED SASS (sm_100) =====

	.target	sm_100

	.elftype	@"ET_EXEC"


//--------------------- .note.nv.tkinfo           --------------------------
	.section	.note.nv.tkinfo,"",@"SHT_NOTE"
	.sectionflags	@"SHF_NOTE_NV_TKINFO"
	.tkinfo
        /*0018*/ 	.word	0x00000002
        /*0030*/ 	.string	""
        /*0030*/ 	.string	"ptxas"
        /*0030*/ 	.string	"Cuda compilation tools, release 13.0, V13.0.88"
        /*0030*/ 	.string	"Build cuda_13.0.r13.0/compiler.36424714_0"
        /*0030*/ 	.string	"-arch sm_100 -m 64 "



//--------------------- .note.nv.cuinfo           --------------------------
	.section	.note.nv.cuinfo,"",@"SHT_NOTE"
	.sectionflags	@"SHF_NOTE_NV_CUINFO"
        /*0018*/ 	.short	0x0002
        /*001a*/ 	.short	0x0064
        /*001c*/ 	.short	0x0082
	.zero		2


//--------------------- .nv.info                  --------------------------
	.section	.nv.info,"",@"SHT_CUDA_INFO"
	.align	4


	//----- nvinfo : EIATTR_REGCOUNT
	.align		4
        /*0000*/ 	.byte	0x04, 0x2f
        /*0002*/ 	.short	(.L_1 - .L_0)
	.align		4
.L_0:
        /*0004*/ 	.word	index@(_Z19qxrdIntegrateKernelv)
        /*0008*/ 	.word	0x00000004


	//----- nvinfo : EIATTR_FRAME_SIZE
	.align		4
.L_1:
        /*000c*/ 	.byte	0x04, 0x11
        /*000e*/ 	.short	(.L_3 - .L_2)
	.align		4
.L_2:
        /*0010*/ 	.word	index@(_Z19qxrdIntegrateKernelv)
        /*0014*/ 	.word	0x00000000


	//----- nvinfo : EIATTR_MIN_STACK_SIZE
	.align		4
.L_3:
        /*0018*/ 	.byte	0x04, 0x12
        /*001a*/ 	.short	(.L_5 - .L_4)
	.align		4
.L_4:
        /*001c*/ 	.word	index@(_Z19qxrdIntegrateKernelv)
        /*0020*/ 	.word	0x00000000
.L_5:


//--------------------- .nv.compat                --------------------------
	.section	.nv.compat,"",@"SHT_CUDA_COMPAT_INFO"
	.align	4
        /*0000*/ 	.byte	0x02, 0x09, 0x00, 0x00, 0x02, 0x02, 0x01, 0x00, 0x02, 0x05, 0x05, 0x00, 0x03, 0x07, 0x01, 0x01
        /*0010*/ 	.byte	0x02, 0x03, 0x00, 0x00, 0x02, 0x06, 0x01, 0x00, 0x04, 0x0b, 0x08, 0x00, 0x09, 0x00, 0x00, 0x00
        /*0020*/ 	.byte	0x00, 0x00, 0x00, 0x00


//--------------------- .nv.info._Z19qxrdIntegrateKernelv --------------------------
	.section	.nv.info._Z19qxrdIntegrateKernelv,"",@"SHT_CUDA_INFO"
	.sectionflags	@""
	.align	4


	//----- nvinfo : EIATTR_CUDA_API_VERSION
	.align		4
        /*0000*/ 	.byte	0x04, 0x37
        /*0002*/ 	.short	(.L_7 - .L_6)
.L_6:
        /*0004*/ 	.word	0x00000082


	//----- nvinfo : EIATTR_SPARSE_MMA_MASK
	.align		4
.L_7:
        /*0008*/ 	.byte	0x03, 0x50
        /*000a*/ 	.short	0x0000


	//----- nvinfo : EIATTR_MAXREG_COUNT
	.align		4
        /*000c*/ 	.byte	0x03, 0x1b
        /*000e*/ 	.short	0x00ff


	//----- nvinfo : EIATTR_MERCURY_ISA_VERSION
	.align		4
        /*0010*/ 	.byte	0x03, 0x5f
        /*0012*/ 	.short	0x0101


	//----- nvinfo : EIATTR_VRC_CTA_INIT_COUNT
	.align		4
        /*0014*/ 	.byte	0x02, 0x4a
	.zero		1
	.zero		1


	//----- nvinfo : EIATTR_EXIT_INSTR_OFFSETS
	.align		4
        /*0018*/ 	.byte	0x04, 0x1c
        /*001a*/ 	.short	(.L_9 - .L_8)


	//   ....[0]....
.L_8:
        /*001c*/ 	.word	0x00000010


	//----- nvinfo : EIATTR_SW_WAR
	.align		4
.L_9:
        /*0020*/ 	.byte	0x04, 0x36
        /*0022*/ 	.short	(.L_11 - .L_10)
.L_10:
        /*0024*/ 	.word	0x00000008
.L_11:


//--------------------- .nv.callgraph             --------------------------
	.section	.nv.callgraph,"",@"SHT_CUDA_CALLGRAPH"
	.align	4
	.sectionentsize	8
	.align		4
        /*0000*/ 	.word	0x00000000
	.align		4
        /*0004*/ 	.word	0xffffffff
	.align		4
        /*0008*/ 	.word	0x00000000
	.align		4
        /*000c*/ 	.word	0xfffffffe
	.align		4
        /*0010*/ 	.word	0x00000000
	.align		4
        /*0014*/ 	.word	0xfffffffd
	.align		4
        /*0018*/ 	.word	0x00000000
	.align		4
        /*001c*/ 	.word	0xfffffffc


//--------------------- .text._Z19qxrdIntegrateKernelv --------------------------
	.section	.text._Z19qxrdIntegrateKernelv,"ax",@progbits
	.align	128
        .global         _Z19qxrdIntegrateKernelv
        .type           _Z19qxrdIntegrateKernelv,@function
        .size           _Z19qxrdIntegrateKernelv,(.L_x_1 - _Z19qxrdIntegrateKernelv)
        .other          _Z19qxrdIntegrateKernelv,@"STO_CUDA_ENTRY STV_DEFAULT"
_Z19qxrdIntegrateKernelv:
.text._Z19qxrdIntegrateKernelv:
[----:B------:R-:W-:Y:S01]  /*0000*/  LDC R1, c[0x0][0x37c] ;  /* 0x0000df00ff017b82 */ /* 0x000fe20000000800 */
[----:B------:R-:W-:Y:S05]  /*0010*/  EXIT ;  /* 0x000000000000794d */ /* 0x000fea0003800000 */
.L_x_0:
[----:B------:R-:W-:-:S00]  /*0020*/  BRA `(.L_x_0) ;  /* 0xfffffffc00fc7947 */ /* 0x000fc0000383ffff */
[----:B------:R-:W-:-:S00]  /*0030*/  NOP ;  /* 0x0000000000007918 */ /* 0x000fc00000000000 */
        /* <DEDUP_REMOVED lines=12> */
.L_x_1:


//--------------------- .nv.shared.reserved.0     --------------------------
	.section	.nv.shared.reserved.0,"aw",@nobits
	.weak		__nv_reservedSMEM_offset_0_alias
	.size		__nv_reservedSMEM_offset_0_alias, 0, 64
	.other		__nv_reservedSMEM_offset_0_alias,@"STO_CUDA_RESERVED_SHARED STV_DEFAULT"
__nv_reservedSMEM_offset_0_alias:
	.zero		0
	.zero		64


//--------------------- .nv.constant0._Z19qxrdIntegrateKernelv --------------------------
	.section	.nv.constant0._Z19qxrdIntegrateKernelv,"a",@progbits
	.sectionflags	@""
	.align	4
.nv.constant0._Z19qxrdIntegrateKernelv:
	.zero		896


//--------------------- SYMBOLS --------------------------

	.type		.nv.reservedSmem.offset0,@object
	.size		.nv.reservedSmem.offset0,0x4
